//
// Generated by NVIDIA NVVM Compiler
//
// Compiler Build ID: CL-36424714
// Cuda compilation tools, release 13.0, V13.0.88
// Based on NVVM 20.0.0
//

.version 9.0
.target sm_100
.address_size 64

	// .globl	_Z13AddTwoVectorsPfS_S_

.visible .entry _Z13AddTwoVectorsPfS_S_(
	.param .u64 .ptr .align 1 _Z13AddTwoVectorsPfS_S__param_0,
	.param .u64 .ptr .align 1 _Z13AddTwoVectorsPfS_S__param_1,
	.param .u64 .ptr .align 1 _Z13AddTwoVectorsPfS_S__param_2
)
{
	.reg .b32 	%r<5>;
	.reg .b32 	%f<4>;
	.reg .b64 	%rd<11>;

	ld.param.u64 	%rd1, [_Z13AddTwoVectorsPfS_S__param_0];
	ld.param.u64 	%rd2, [_Z13AddTwoVectorsPfS_S__param_1];
	ld.param.u64 	%rd3, [_Z13AddTwoVectorsPfS_S__param_2];
	cvta.to.global.u64 	%rd4, %rd3;
	cvta.to.global.u64 	%rd5, %rd2;
	cvta.to.global.u64 	%rd6, %rd1;
	mov.u32 	%r1, %ctaid.x;
	mov.u32 	%r2, %ntid.x;
	mov.u32 	%r3, %tid.x;
	mad.lo.s32 	%r4, %r1, %r2, %r3;
	mul.wide.s32 	%rd7, %r4, 4;
	add.s64 	%rd8, %rd6, %rd7;
	ld.global.f32 	%f1, [%rd8];
	add.s64 	%rd9, %rd5, %rd7;
	ld.global.f32 	%f2, [%rd9];
	add.f32 	%f3, %f1, %f2;
	add.s64 	%rd10, %rd4, %rd7;
	st.global.f32 	[%rd10], %f3;
	ret;

}


// ===== COMPILED SASS (sm_100) =====

	.target	sm_100

	.elftype	@"ET_EXEC"


//--------------------- .note.nv.tkinfo           --------------------------
	.section	.note.nv.tkinfo,"",@"SHT_NOTE"
	.sectionflags	@"SHF_NOTE_NV_TKINFO"
	.tkinfo
        /*0018*/ 	.word	0x00000002
        /*0030*/ 	.string	""
        /*0030*/ 	.string	"ptxas"
        /*0030*/ 	.string	"Cuda compilation tools, release 13.0, V13.0.88"
        /*0030*/ 	.string	"Build cuda_13.0.r13.0/compiler.36424714_0"
        /*0030*/ 	.string	"-arch sm_100 -m 64 "



//--------------------- .note.nv.cuinfo           --------------------------
	.section	.note.nv.cuinfo,"",@"SHT_NOTE"
	.sectionflags	@"SHF_NOTE_NV_CUINFO"
        /*0018*/ 	.short	0x0002
        /*001a*/ 	.short	0x0064
        /*001c*/ 	.short	0x0082
	.zero		2


//--------------------- .nv.info                  --------------------------
	.section	.nv.info,"",@"SHT_CUDA_INFO"
	.align	4


	//----- nvinfo : EIATTR_REGCOUNT
	.align		4
        /*0000*/ 	.byte	0x04, 0x2f
        /*0002*/ 	.short	(.L_1 - .L_0)
	.align		4
.L_0:
        /*0004*/ 	.word	index@(_Z13AddTwoVectorsPfS_S_)
        /*0008*/ 	.word	0x0000000c


	//----- nvinfo : EIATTR_FRAME_SIZE
	.align		4
.L_1:
        /*000c*/ 	.byte	0x04, 0x11
        /*000e*/ 	.short	(.L_3 - .L_2)
	.align		4
.L_2:
        /*0010*/ 	.word	index@(_Z13AddTwoVectorsPfS_S_)
        /*0014*/ 	.word	0x00000000


	//----- nvinfo : EIATTR_MIN_STACK_SIZE
	.align		4
.L_3:
        /*0018*/ 	.byte	0x04, 0x12
        /*001a*/ 	.short	(.L_5 - .L_4)
	.align		4
.L_4:
        /*001c*/ 	.word	index@(_Z13AddTwoVectorsPfS_S_)
        /*0020*/ 	.word	0x00000000
.L_5:


//--------------------- .nv.compat                --------------------------
	.section	.nv.compat,"",@"SHT_CUDA_COMPAT_INFO"
	.align	4
        /*0000*/ 	.byte	0x02, 0x09, 0x00, 0x00, 0x02, 0x02, 0x01, 0x00, 0x02, 0x05, 0x05, 0x00, 0x03, 0x07, 0x01, 0x01
        /*0010*/ 	.byte	0x02, 0x03, 0x00, 0x00, 0x02, 0x06, 0x01, 0x00, 0x04, 0x0b, 0x08, 0x00, 0x09, 0x00, 0x00, 0x00
        /*0020*/ 	.byte	0x00, 0x00, 0x00, 0x00


//--------------------- .nv.info._Z13AddTwoVectorsPfS_S_ --------------------------
	.section	.nv.info._Z13AddTwoVectorsPfS_S_,"",@"SHT_CUDA_INFO"
	.sectionflags	@""
	.align	4


	//----- nvinfo : EIATTR_CUDA_API_VERSION
	.align		4
        /*0000*/ 	.byte	0x04, 0x37
        /*0002*/ 	.short	(.L_7 - .L_6)
.L_6:
        /*0004*/ 	.word	0x00000082


	//----- nvinfo : EIATTR_KPARAM_INFO
	.align		4
.L_7:
        /*0008*/ 	.byte	0x04, 0x17
        /*000a*/ 	.short	(.L_9 - .L_8)
.L_8:
        /*000c*/ 	.word	0x00000000
        /*0010*/ 	.short	0x0002
        /*0012*/ 	.short	0x0010
        /*0014*/ 	.byte	0x00, 0xf5, 0x21, 0x00


	//----- nvinfo : EIATTR_KPARAM_INFO
	.align		4
.L_9:
        /*0018*/ 	.byte	0x04, 0x17
        /*001a*/ 	.short	(.L_11 - .L_10)
.L_10:
        /*001c*/ 	.word	0x00000000
        /*0020*/ 	.short	0x0001
        /*0022*/ 	.short	0x0008
        /*0024*/ 	.byte	0x00, 0xf5, 0x21, 0x00


	//----- nvinfo : EIATTR_KPARAM_INFO
	.align		4
.L_11:
        /*0028*/ 	.byte	0x04, 0x17
        /*002a*/ 	.short	(.L_13 - .L_12)
.L_12:
        /*002c*/ 	.word	0x00000000
        /*0030*/ 	.short	0x0000
        /*0032*/ 	.short	0x0000
        /*0034*/ 	.byte	0x00, 0xf5, 0x21, 0x00


	//----- nvinfo : EIATTR_SPARSE_MMA_MASK
	.align		4
.L_13:
        /*0038*/ 	.byte	0x03, 0x50
        /*003a*/ 	.short	0x0000


	//----- nvinfo : EIATTR_MAXREG_COUNT
	.align		4
        /*003c*/ 	.byte	0x03, 0x1b
        /*003e*/ 	.short	0x00ff


	//----- nvinfo : EIATTR_MERCURY_ISA_VERSION
	.align		4
        /*0040*/ 	.byte	0x03, 0x5f
        /*0042*/ 	.short	0x0101


	//----- nvinfo : EIATTR_VRC_CTA_INIT_COUNT
	.align		4
        /*0044*/ 	.byte	0x02, 0x4a
	.zero		1
	.zero		1


	//----- nvinfo : EIATTR_EXIT_INSTR_OFFSETS
	.align		4
        /*0048*/ 	.byte	0x04, 0x1c
        /*004a*/ 	.short	(.L_15 - .L_14)


	//   ....[0]....
.L_14:
        /*004c*/ 	.word	0x00000100


	//----- nvinfo : EIATTR_CBANK_PARAM_SIZE
	.align		4
.L_15:
        /*0050*/ 	.byte	0x03, 0x19
        /*0052*/ 	.short	0x0018


	//----- nvinfo : EIATTR_PARAM_CBANK
	.align		4
        /*0054*/ 	.byte	0x04, 0x0a
        /*0056*/ 	.short	(.L_17 - .L_16)
	.align		4
.L_16:
        /*0058*/ 	.word	index@(.nv.constant0._Z13AddTwoVectorsPfS_S_)
        /*005c*/ 	.short	0x0380
        /*005e*/ 	.short	0x0018


	//----- nvinfo : EIATTR_SW_WAR
	.align		4
.L_17:
        /*0060*/ 	.byte	0x04, 0x36
        /*0062*/ 	.short	(.L_19 - .L_18)
.L_18:
        /*0064*/ 	.word	0x00000008
.L_19:


//--------------------- .nv.callgraph             --------------------------
	.section	.nv.callgraph,"",@"SHT_CUDA_CALLGRAPH"
	.align	4
	.sectionentsize	8
	.align		4
        /*0000*/ 	.word	0x00000000
	.align		4
        /*0004*/ 	.word	0xffffffff
	.align		4
        /*0008*/ 	.word	0x00000000
	.align		4
        /*000c*/ 	.word	0xfffffffe
	.align		4
        /*0010*/ 	.word	0x00000000
	.align		4
        /*0014*/ 	.word	0xfffffffd
	.align		4
        /*0018*/ 	.word	0x00000000
	.align		4
        /*001c*/ 	.word	0xfffffffc


//--------------------- .text._Z13AddTwoVectorsPfS_S_ --------------------------
	.section	.text._Z13AddTwoVectorsPfS_S_,"ax",@progbits
	.align	128
        .global         _Z13AddTwoVectorsPfS_S_
        .type           _Z13AddTwoVectorsPfS_S_,@function
        .size           _Z13AddTwoVectorsPfS_S_,(.L_x_1 - _Z13AddTwoVectorsPfS_S_)
        .other          _Z13AddTwoVectorsPfS_S_,@"STO_CUDA_ENTRY STV_DEFAULT"
_Z13AddTwoVectorsPfS_S_:
.text._Z13AddTwoVectorsPfS_S_:
[----:B------:R-:W-:Y:S01]  /*0000*/  LDC R1, c[0x0][0x37c] ;  /* 0x0000df00ff017b82 */ /* 0x000fe20000000800 */
[----:B------:R-:W0:Y:S07]  /*0010*/  S2R R0, SR_TID.X ;  /* 0x0000000000007919 */ /* 0x000e2e0000002100 */
[----:B------:R-:W0:Y:S01]  /*0020*/  S2UR UR6, SR_CTAID.X ;  /* 0x00000000000679c3 */ /* 0x000e220000002500 */
[----:B------:R-:W1:Y:S07]  /*0030*/  LDCU.64 UR4, c[0x0][0x358] ;  /* 0x00006b00ff0477ac */ /* 0x000e6e0008000a00 */
[----:B------:R-:W0:Y:S08]  /*0040*/  LDC R9, c[0x0][0x360] ;  /* 0x0000d800ff097b82 */ /* 0x000e300000000800 */
[----:B------:R-:W2:Y:S08]  /*0050*/  LDC.64 R2, c[0x0][0x380] ;  /* 0x0000e000ff027b82 */ /* 0x000eb00000000a00 */
[----:B------:R-:W3:Y:S01]  /*0060*/  LDC.64 R4, c[0x0][0x388] ;  /* 0x0000e200ff047b82 */ /* 0x000ee20000000a00 */
[----:B0-----:R-:W-:-:S07]  /*0070*/  IMAD R9, R9, UR6, R0 ;  /* 0x0000000609097c24 */ /* 0x001fce000f8e0200 */
[----:B------:R-:W0:Y:S01]  /*0080*/  LDC.64 R6, c[0x0][0x390] ;  /* 0x0000e400ff067b82 */ /* 0x000e220000000a00 */
[----:B--2---:R-:W-:-:S06]  /*0090*/  IMAD.WIDE R2, R9, 0x4, R2 ;  /* 0x0000000409027825 */ /* 0x004fcc00078e0202 */
[----:B-1----:R-:W2:Y:S01]  /*00a0*/  LDG.E R2, desc[UR4][R2.64] ;  /* 0x0000000402027981 */ /* 0x002ea2000c1e1900 */
[----:B---3--:R-:W-:-:S06]  /*00b0*/  IMAD.WIDE R4, R9, 0x4, R4 ;  /* 0x0000000409047825 */ /* 0x008fcc00078e0204 */
[----:B------:R-:W2:Y:S01]  /*00c0*/  LDG.E R5, desc[UR4][R4.64] ;  /* 0x0000000404057981 */ /* 0x000ea2000c1e1900 */
[----:B0-----:R-:W-:-:S04]  /*00d0*/  IMAD.WIDE R6, R9, 0x4, R6 ;  /* 0x0000000409067825 */ /* 0x001fc800078e0206 */
[----:B--2---:R-:W-:-:S05]  /*00e0*/  FADD R9, R2, R5 ;  /* 0x0000000502097221 */ /* 0x004fca0000000000 */
[----:B------:R-:W-:Y:S01]  /*00f0*/  STG.E desc[UR4][R6.64], R9 ;  /* 0x0000000906007986 */ /* 0x000fe2000c101904 */
[----:B------:R-:W-:Y:S05]  /*0100*/  EXIT ;  /* 0x000000000000794d */ /* 0x000fea0003800000 */
.L_x_0:
[----:B------:R-:W-:-:S00]  /*0110*/  BRA `(.L_x_0) ;  /* 0xfffffffc00fc7947 */ /* 0x000fc0000383ffff */
[----:B------:R-:W-:-:S00]  /*0120*/  NOP ;  /* 0x0000000000007918 */ /* 0x000fc00000000000 */
        /* <DEDUP_REMOVED lines=13> */
.L_x_1:


//--------------------- .nv.shared.reserved.0     --------------------------
	.section	.nv.shared.reserved.0,"aw",@nobits
	.weak		__nv_reservedSMEM_offset_0_alias
	.size		__nv_reservedSMEM_offset_0_alias, 0, 64
	.other		__nv_reservedSMEM_offset_0_alias,@"STO_CUDA_RESERVED_SHARED STV_DEFAULT"
__nv_reservedSMEM_offset_0_alias:
	.zero		0
	.zero		64


//--------------------- .nv.constant0._Z13AddTwoVectorsPfS_S_ --------------------------
	.section	.nv.constant0._Z13AddTwoVectorsPfS_S_,"a",@progbits
	.sectionflags	@""
	.align	4
.nv.constant0._Z13AddTwoVectorsPfS_S_:
	.zero		920


//--------------------- SYMBOLS --------------------------

	.type		.nv.reservedSmem.offset0,@object
	.size		.nv.reservedSmem.offset0,0x4
